	.headerflags	@"EF_CUDA_TEXMODE_UNIFIED EF_CUDA_64BIT_ADDRESS EF_CUDA_SM86 EF_CUDA_VIRTUAL_SM(EF_CUDA_SM86)"
	.elftype	@"ET_EXEC"


//--------------------- .nv.info                  --------------------------
	.section	.nv.info,"",@"SHT_CUDA_INFO"
	.align	4


	//----- nvinfo : EIATTR_REGCOUNT
	.align		4
        /*0000*/ 	.byte	0x04, 0x2f
        /*0002*/ 	.short	(.L_1 - .L_0)
	.align		4
.L_0:
        /*0004*/ 	.word	index@(triton_mm)
        /*0008*/ 	.word	0x00000072


	//----- nvinfo : EIATTR_MIN_STACK_SIZE
	.align		4
.L_1:
        /*000c*/ 	.byte	0x04, 0x12
        /*000e*/ 	.short	(.L_3 - .L_2)
	.align		4
.L_2:
        /*0010*/ 	.word	index@(triton_mm)
        /*0014*/ 	.word	0x00000000


	//----- nvinfo : EIATTR_FRAME_SIZE
	.align		4
.L_3:
        /*0018*/ 	.byte	0x04, 0x11
        /*001a*/ 	.short	(.L_5 - .L_4)
	.align		4
.L_4:
        /*001c*/ 	.word	index@(triton_mm)
        /*0020*/ 	.word	0x00000000


	//----- nvinfo : EIATTR_MIN_STACK_SIZE
	.align		4
.L_5:
        /*0024*/ 	.byte	0x04, 0x12
        /*0026*/ 	.short	(.L_7 - .L_6)
	.align		4
.L_6:
        /*0028*/ 	.word	index@(triton_mm)
        /*002c*/ 	.word	0x00000000
.L_7:


//--------------------- .nv.info.triton_mm        --------------------------
	.section	.nv.info.triton_mm,"",@"SHT_CUDA_INFO"
	.sectionflags	@""
	.align	4


	//----- nvinfo : EIATTR_CUDA_API_VERSION
	.align		4
        /*0000*/ 	.byte	0x04, 0x37
        /*0002*/ 	.short	(.L_9 - .L_8)
.L_8:
        /*0004*/ 	.word	0x0000007c


	//----- nvinfo : EIATTR_SW2861232_WAR
	.align		4
.L_9:
        /*0008*/ 	.byte	0x01, 0x35
	.zero		2


	//----- nvinfo : EIATTR_PARAM_CBANK
	.align		4
        /*000c*/ 	.byte	0x04, 0x0a
        /*000e*/ 	.short	(.L_11 - .L_10)
	.align		4
.L_10:
        /*0010*/ 	.word	index@(.nv.constant0.triton_mm)
        /*0014*/ 	.short	0x0160
        /*0016*/ 	.short	0x0020


	//----- nvinfo : EIATTR_CBANK_PARAM_SIZE
	.align		4
.L_11:
        /*0018*/ 	.byte	0x03, 0x19
        /*001a*/ 	.short	0x0020


	//----- nvinfo : EIATTR_KPARAM_INFO
	.align		4
        /*001c*/ 	.byte	0x04, 0x17
        /*001e*/ 	.short	(.L_13 - .L_12)
.L_12:
        /*0020*/ 	.word	0x00000000
        /*0024*/ 	.short	0x0003
        /*0026*/ 	.short	0x0018
        /*0028*/ 	.byte	0x00, 0xf4, 0x21, 0x00


	//----- nvinfo : EIATTR_KPARAM_INFO
	.align		4
.L_13:
        /*002c*/ 	.byte	0x04, 0x17
        /*002e*/ 	.short	(.L_15 - .L_14)
.L_14:
        /*0030*/ 	.word	0x00000000
        /*0034*/ 	.short	0x0002
        /*0036*/ 	.short	0x0010
        /*0038*/ 	.byte	0x00, 0xf4, 0x21, 0x00


	//----- nvinfo : EIATTR_KPARAM_INFO
	.align		4
.L_15:
        /*003c*/ 	.byte	0x04, 0x17
        /*003e*/ 	.short	(.L_17 - .L_16)
.L_16:
        /*0040*/ 	.word	0x00000000
        /*0044*/ 	.short	0x0001
        /*0046*/ 	.short	0x0008
        /*0048*/ 	.byte	0x00, 0xf4, 0x21, 0x00


	//----- nvinfo : EIATTR_KPARAM_INFO
	.align		4
.L_17:
        /*004c*/ 	.byte	0x04, 0x17
        /*004e*/ 	.short	(.L_19 - .L_18)
.L_18:
        /*0050*/ 	.word	0x00000000
        /*0054*/ 	.short	0x0000
        /*0056*/ 	.short	0x0000
        /*0058*/ 	.byte	0x00, 0xf4, 0x21, 0x00


	//----- nvinfo : EIATTR_MAXREG_COUNT
	.align		4
.L_19:
        /*005c*/ 	.byte	0x03, 0x1b
        /*005e*/ 	.short	0x00ff


	//----- nvinfo : EIATTR_EXIT_INSTR_OFFSETS
	.align		4
        /*0060*/ 	.byte	0x04, 0x1c
        /*0062*/ 	.short	(.L_21 - .L_20)


	//   ....[0]....
.L_20:
        /*0064*/ 	.word	0x000018c0


	//   ....[1]....
        /*0068*/ 	.word	0x00001910


	//----- nvinfo : EIATTR_REQNTID
	.align		4
.L_21:
        /*006c*/ 	.byte	0x04, 0x10
        /*006e*/ 	.short	(.L_23 - .L_22)
.L_22:
        /*0070*/ 	.word	0x00000080
        /*0074*/ 	.word	0x00000001
        /*0078*/ 	.word	0x00000001
.L_23:


//--------------------- .nv.callgraph             --------------------------
	.section	.nv.callgraph,"",@"SHT_CUDA_CALLGRAPH"
	.align	4
	.sectionentsize	8
	.align		4
        /*0000*/ 	.word	0x00000000
	.align		4
        /*0004*/ 	.word	0xffffffff
	.align		4
        /*0008*/ 	.word	0x00000000
	.align		4
        /*000c*/ 	.word	0xfffffffe
	.align		4
        /*0010*/ 	.word	0x00000000
	.align		4
        /*0014*/ 	.word	0xfffffffd
	.align		4
        /*0018*/ 	.word	0x00000000
	.align		4
        /*001c*/ 	.word	0xfffffffc


//--------------------- .nv.rel.action            --------------------------
	.section	.nv.rel.action,"",@"SHT_CUDA_RELOCINFO"
	.align	8
	.sectionentsize	8
        /*0000*/ 	.byte	0x73, 0x00, 0x00, 0x00, 0x00, 0x00, 0x00, 0x00, 0x00, 0x00, 0x00, 0x11, 0x25, 0x00, 0x05, 0x36


//--------------------- .nv.constant0.triton_mm   --------------------------
	.section	.nv.constant0.triton_mm,"a",@progbits
	.sectionflags	@""
	.align	4
.nv.constant0.triton_mm:
	.zero		384


//--------------------- .text.triton_mm           --------------------------
	.section	.text.triton_mm,"ax",@progbits
	.sectionflags	@"SHF_BARRIERS=1"
	.sectioninfo	@"SHI_REGISTERS=114"
	.align	128
        .global         triton_mm
        .type           triton_mm,@function
        .size           triton_mm,(.L_x_2 - triton_mm)
        .other          triton_mm,@"STO_CUDA_ENTRY STV_DEFAULT"
triton_mm:
.text.triton_mm:
[----:B------:R-:W-:Y:S02]  /*0000*/  IMAD.MOV.U32 R1, RZ, RZ, c[0x0][0x28] ;  /* 0x00000a00ff017624 */ /* 0x000fe400078e00ff */
[----:B------:R-:W1:Y:S01]  /*0010*/  S2R R9, SR_CTAID.X ;  /* 0x0000000000097919 */ /* 0x000e620000002500 */
[----:B------:R-:W-:Y:S01]  /*0020*/  IMAD.MOV.U32 R5, RZ, RZ, 0x8 ;  /* 0x00000008ff057424 */ /* 0x000fe200078e00ff */
[----:B------:R-:W-:Y:S01]  /*0030*/  ULDC.64 UR6, c[0x0][0x118] ;  /* 0x0000460000067ab9 */ /* 0x000fe20000000a00 */
[----:B------:R-:W-:Y:S01]  /*0040*/  IMAD.MOV.U32 R92, RZ, RZ, 0x1 ;  /* 0x00000001ff5c7424 */ /* 0x000fe200078e00ff */
[----:B------:R-:W2:Y:S01]  /*0050*/  S2R R69, SR_TID.X ;  /* 0x0000000000457919 */ /* 0x000ea20000002100 */
[----:B------:R-:W-:Y:S01]  /*0060*/  IMAD.MOV.U32 R90, RZ, RZ, RZ ;  /* 0x000000ffff5a7224 */ /* 0x000fe200078e00ff */
[----:B------:R-:W-:Y:S01]  /*0070*/  CS2R R52, SRZ ;  /* 0x0000000000347805 */ /* 0x000fe2000001ff00 */
[----:B------:R-:W-:Y:S01]  /*0080*/  IMAD.MOV.U32 R89, RZ, RZ, RZ ;  /* 0x000000ffff597224 */ /* 0x000fe200078e00ff */
[----:B------:R-:W-:Y:S01]  /*0090*/  CS2R R54, SRZ ;  /* 0x0000000000367805 */ /* 0x000fe2000001ff00 */
        /* <DEDUP_REMOVED lines=15> */
[C---:B-1----:R-:W-:Y:S01]  /*0190*/  IMAD.HI R0, R9.reuse, 0x2aaaaaab, RZ ;  /* 0x2aaaaaab09007827 */ /* 0x042fe200078e02ff */
[----:B------:R-:W-:Y:S01]  /*01a0*/  IABS R8, R9 ;  /* 0x0000000900087213 */ /* 0x000fe20000000000 */
[----:B------:R-:W-:Y:S01]  /*01b0*/  CS2R R30, SRZ ;  /* 0x00000000001e7805 */ /* 0x000fe2000001ff00 */
[----:B------:R-:W-:Y:S01]  /*01c0*/  ISETP.GE.AND P2, PT, R9, RZ, PT ;  /* 0x000000ff0900720c */ /* 0x000fe20003f46270 */
[----:B--2---:R-:W-:Y:S01]  /*01d0*/  IMAD.SHL.U32 R88, R69, 0x20, RZ ;  /* 0x0000002045587824 */ /* 0x004fe200078e00ff */
[----:B------:R-:W-:Y:S01]  /*01e0*/  SHF.R.U32.HI R3, RZ, 0x1f, R0 ;  /* 0x0000001fff037819 */ /* 0x000fe20000011600 */
[----:B------:R-:W-:Y:S01]  /*01f0*/  CS2R R20, SRZ ;  /* 0x0000000000147805 */ /* 0x000fe2000001ff00 */
[----:B------:R-:W-:Y:S01]  /*0200*/  SHF.R.U32.HI R84, RZ, 0x2, R69 ;  /* 0x00000002ff547819 */ /* 0x000fe20000011645 */
[----:B------:R-:W-:Y:S01]  /*0210*/  CS2R R22, SRZ ;  /* 0x0000000000167805 */ /* 0x000fe2000001ff00 */
[----:B------:R-:W-:Y:S01]  /*0220*/  LEA.HI.SX32 R0, R0, R3, 0x19 ;  /* 0x0000000300007211 */ /* 0x000fe200078fcaff */
[----:B------:R-:W-:Y:S01]  /*0230*/  CS2R R32, SRZ ;  /* 0x0000000000207805 */ /* 0x000fe2000001ff00 */
[----:B------:R-:W-:Y:S01]  /*0240*/  CS2R R34, SRZ ;  /* 0x0000000000227805 */ /* 0x000fe2000001ff00 */
[----:B------:R-:W-:Y:S01]  /*0250*/  CS2R R14, SRZ ;  /* 0x00000000000e7805 */ /* 0x000fe2000001ff00 */
[----:B------:R-:W-:Y:S01]  /*0260*/  CS2R R16, SRZ ;  /* 0x0000000000107805 */ /* 0x000fe2000001ff00 */
[C---:B------:R-:W-:Y:S01]  /*0270*/  IMAD R2, R0.reuse, -0x8, R5 ;  /* 0xfffffff800027824 */ /* 0x040fe200078e0205 */
[----:B------:R-:W-:Y:S01]  /*0280*/  CS2R R18, SRZ ;  /* 0x0000000000127805 */ /* 0x000fe2000001ff00 */
[----:B------:R-:W-:Y:S01]  /*0290*/  IMAD R7, R0, -0x300, R9 ;  /* 0xfffffd0000077824 */ /* 0x000fe200078e0209 */
[----:B------:R-:W-:Y:S01]  /*02a0*/  CS2R R24, SRZ ;  /* 0x0000000000187805 */ /* 0x000fe2000001ff00 */
[----:B------:R-:W-:Y:S01]  /*02b0*/  CS2R R26, SRZ ;  /* 0x00000000001a7805 */ /* 0x000fe2000001ff00 */
[----:B------:R-:W-:Y:S01]  /*02c0*/  IMNMX R4, R2, 0x8, PT ;  /* 0x0000000802047817 */ /* 0x000fe20003800200 */
[----:B------:R-:W-:Y:S01]  /*02d0*/  UMOV UR4, 0xffffffff ;  /* 0xffffffff00047882 */ /* 0x000fe20000000000 */
[----:B------:R-:W-:-:S02]  /*02e0*/  IABS R10, R7 ;  /* 0x00000007000a7213 */ /* 0x000fc40000000000 */
[-C--:B------:R-:W-:Y:S02]  /*02f0*/  IABS R6, R4.reuse ;  /* 0x0000000400067213 */ /* 0x080fe40000000000 */
[-C--:B------:R-:W-:Y:S02]  /*0300*/  IABS R12, R4.reuse ;  /* 0x00000004000c7213 */ /* 0x080fe40000000000 */
[----:B------:R-:W1:Y:S01]  /*0310*/  I2F.RP R5, R6 ;  /* 0x0000000600057306 */ /* 0x000e620000209400 */
[----:B------:R-:W-:Y:S02]  /*0320*/  LOP3.LUT R7, R7, R4, RZ, 0x3c, !PT ;  /* 0x0000000407077212 */ /* 0x000fe400078e3cff */
[----:B------:R-:W-:Y:S02]  /*0330*/  LOP3.LUT R91, R69, 0x10, RZ, 0xc0, !PT ;  /* 0x00000010455b7812 */ /* 0x000fe400078ec0ff */
[----:B------:R-:W-:Y:S02]  /*0340*/  ISETP.GE.AND P4, PT, R7, RZ, PT ;  /* 0x000000ff0700720c */ /* 0x000fe40003f86270 */
[----:B------:R-:W-:Y:S01]  /*0350*/  SHF.R.U32.HI R7, RZ, 0x1, R69 ;  /* 0x00000001ff077819 */ /* 0x000fe20000011645 */
[----:B-1----:R-:W1:Y:S02]  /*0360*/  MUFU.RCP R5, R5 ;  /* 0x0000000500057308 */ /* 0x002e640000001000 */
[----:B-1----:R-:W-:-:S06]  /*0370*/  IADD3 R2, R5, 0xffffffe, RZ ;  /* 0x0ffffffe05027810 */ /* 0x002fcc0007ffe0ff */
[----:B------:R1:W2:Y:S02]  /*0380*/  F2I.FTZ.U32.TRUNC.NTZ R3, R2 ;  /* 0x0000000200037305 */ /* 0x0002a4000021f000 */
[----:B-1----:R-:W-:Y:S02]  /*0390*/  IMAD.MOV.U32 R2, RZ, RZ, RZ ;  /* 0x000000ffff027224 */ /* 0x002fe400078e00ff */
[----:B--2---:R-:W-:-:S04]  /*03a0*/  IMAD.MOV R11, RZ, RZ, -R3 ;  /* 0x000000ffff0b7224 */ /* 0x004fc800078e0a03 */
[----:B------:R-:W-:-:S04]  /*03b0*/  IMAD R11, R11, R6, RZ ;  /* 0x000000060b0b7224 */ /* 0x000fc800078e02ff */
[----:B------:R-:W-:-:S04]  /*03c0*/  IMAD.HI.U32 R3, R3, R11, R2 ;  /* 0x0000000b03037227 */ /* 0x000fc800078e0002 */
[----:B------:R-:W-:Y:S02]  /*03d0*/  IMAD.MOV R11, RZ, RZ, -R12 ;  /* 0x000000ffff0b7224 */ /* 0x000fe400078e0a0c */
[----:B------:R-:W-:-:S04]  /*03e0*/  IMAD.HI.U32 R2, R3, R10, RZ ;  /* 0x0000000a03027227 */ /* 0x000fc800078e00ff */
[----:B------:R-:W-:-:S04]  /*03f0*/  IMAD.HI.U32 R3, R3, R8, RZ ;  /* 0x0000000803037227 */ /* 0x000fc800078e00ff */
[-C--:B------:R-:W-:Y:S02]  /*0400*/  IMAD R5, R2, R11.reuse, R10 ;  /* 0x0000000b02057224 */ /* 0x080fe400078e020a */
[----:B------:R-:W-:-:S03]  /*0410*/  IMAD R3, R3, R11, R8 ;  /* 0x0000000b03037224 */ /* 0x000fc600078e0208 */
[C---:B------:R-:W-:Y:S02]  /*0420*/  ISETP.GT.U32.AND P3, PT, R6.reuse, R5, PT ;  /* 0x000000050600720c */ /* 0x040fe40003f64070 */
[----:B------:R-:W-:-:S11]  /*0430*/  ISETP.GT.U32.AND P0, PT, R6, R3, PT ;  /* 0x000000030600720c */ /* 0x000fd60003f04070 */
[--C-:B------:R-:W-:Y:S01]  /*0440*/  @!P3 IMAD.IADD R5, R5, 0x1, -R6.reuse ;  /* 0x000000010505b824 */ /* 0x100fe200078e0a06 */
[----:B------:R-:W-:Y:S01]  /*0450*/  @!P3 IADD3 R2, R2, 0x1, RZ ;  /* 0x000000010202b810 */ /* 0x000fe20007ffe0ff */
[----:B------:R-:W-:-:S03]  /*0460*/  @!P0 IMAD.IADD R3, R3, 0x1, -R6 ;  /* 0x0000000103038824 */ /* 0x000fc600078e0a06 */
[----:B------:R-:W-:Y:S02]  /*0470*/  ISETP.GE.U32.AND P0, PT, R5, R6, PT ;  /* 0x000000060500720c */ /* 0x000fe40003f06070 */
[----:B------:R-:W-:-:S11]  /*0480*/  ISETP.GT.U32.AND P1, PT, R6, R3, PT ;  /* 0x000000030600720c */ /* 0x000fd60003f24070 */
[----:B------:R-:W-:Y:S02]  /*0490*/  @P0 IADD3 R2, R2, 0x1, RZ ;  /* 0x0000000102020810 */ /* 0x000fe40007ffe0ff */
[----:B------:R-:W-:Y:S01]  /*04a0*/  @!P1 IMAD.IADD R3, R3, 0x1, -R6 ;  /* 0x0000000103039824 */ /* 0x000fe200078e0a06 */
[----:B------:R-:W-:Y:S01]  /*04b0*/  ISETP.NE.AND P0, PT, R4, RZ, PT ;  /* 0x000000ff0400720c */ /* 0x000fe20003f05270 */
[----:B------:R-:W-:Y:S01]  /*04c0*/  IMAD.SHL.U32 R6, R69, 0x10, RZ ;  /* 0x0000001045067824 */ /* 0x000fe200078e00ff */
[----:B------:R-:W-:Y:S01]  /*04d0*/  LOP3.LUT R4, RZ, R4, RZ, 0x33, !PT ;  /* 0x00000004ff047212 */ /* 0x000fe200078e33ff */
[----:B------:R-:W-:Y:S02]  /*04e0*/  @!P4 IMAD.MOV R2, RZ, RZ, -R2 ;  /* 0x000000ffff02c224 */ /* 0x000fe400078e0a02 */
[----:B------:R-:W-:Y:S01]  /*04f0*/  @!P2 IMAD.MOV R3, RZ, RZ, -R3 ;  /* 0x000000ffff03a224 */ /* 0x000fe200078e0a03 */
[----:B------:R-:W-:Y:S02]  /*0500*/  LOP3.LUT R12, R6, 0x10, RZ, 0xc0, !PT ;  /* 0x00000010060c7812 */ /* 0x000fe400078ec0ff */
[----:B------:R-:W-:-:S02]  /*0510*/  SEL R2, R4, R2, !P0 ;  /* 0x0000000204027207 */ /* 0x000fc40004000000 */
[----:B------:R-:W-:Y:S02]  /*0520*/  SEL R5, R4, R3, !P0 ;  /* 0x0000000304057207 */ /* 0x000fe40004000000 */
[----:B------:R-:W-:Y:S01]  /*0530*/  SGXT.U32 R4, R7, 0x6 ;  /* 0x000000060704781a */ /* 0x000fe20000000000 */
[----:B------:R-:W-:Y:S01]  /*0540*/  IMAD.SHL.U32 R3, R2, 0x80, RZ ;  /* 0x0000008002037824 */ /* 0x000fe200078e00ff */
[----:B------:R-:W-:Y:S01]  /*0550*/  LOP3.LUT R2, R69, 0x8, RZ, 0xc0, !PT ;  /* 0x0000000845027812 */ /* 0x000fe200078ec0ff */
[----:B------:R-:W-:-:S03]  /*0560*/  IMAD R7, R0, 0x8, R5 ;  /* 0x0000000800077824 */ /* 0x000fc600078e0205 */
[-C--:B------:R-:W-:Y:S01]  /*0570*/  LOP3.LUT R5, R3, R4.reuse, RZ, 0xfc, !PT ;  /* 0x0000000403057212 */ /* 0x080fe200078efcff */
[----:B------:R-:W-:Y:S01]  /*0580*/  IMAD.SHL.U32 R0, R7, 0x40, RZ ;  /* 0x0000004007007824 */ /* 0x000fe200078e00ff */
[----:B------:R-:W-:Y:S01]  /*0590*/  SHF.R.S32.HI R7, RZ, 0x19, R7 ;  /* 0x00000019ff077819 */ /* 0x000fe20000011407 */
[----:B------:R-:W-:Y:S01]  /*05a0*/  IMAD.SHL.U32 R13, R2, 0x2, RZ ;  /* 0x00000002020d7824 */ /* 0x000fe200078e00ff */
[----:B------:R-:W-:Y:S01]  /*05b0*/  LOP3.LUT R6, R3, 0x40, R4, 0xfe, !PT ;  /* 0x0000004003067812 */ /* 0x000fe200078efe04 */
[----:B------:R-:W-:Y:S01]  /*05c0*/  IMAD.HI R8, R5, 0x2aaaaaab, RZ ;  /* 0x2aaaaaab05087827 */ /* 0x000fe200078e02ff */
[----:B------:R-:W-:Y:S02]  /*05d0*/  SGXT R7, R7, 0x1 ;  /* 0x000000010707781a */ /* 0x000fe40000000200 */
[----:B------:R-:W-:Y:S01]  /*05e0*/  LOP3.LUT R2, R0, R4, RZ, 0xfc, !PT ;  /* 0x0000000400027212 */ /* 0x000fe200078efcff */
[----:B------:R-:W-:Y:S01]  /*05f0*/  IMAD.HI R10, R6, 0x2aaaaaab, RZ ;  /* 0x2aaaaaab060a7827 */ /* 0x000fe200078e02ff */
[----:B------:R-:W-:-:S02]  /*0600*/  SHF.R.U32.HI R9, RZ, 0x1f, R8 ;  /* 0x0000001fff097819 */ /* 0x000fc40000011608 */
[----:B------:R-:W-:Y:S02]  /*0610*/  LEA.HI R7, R7, R2, RZ, 0x9 ;  /* 0x0000000207077211 */ /* 0x000fe400078f48ff */
[----:B------:R-:W-:Y:S02]  /*0620*/  LOP3.LUT R85, R12, R13, RZ, 0x3c, !PT ;  /* 0x0000000d0c557212 */ /* 0x000fe400078e3cff */
[----:B------:R-:W-:Y:S02]  /*0630*/  SHF.R.U32.HI R11, RZ, 0x1f, R10 ;  /* 0x0000001fff0b7819 */ /* 0x000fe4000001160a */
[----:B------:R-:W-:Y:S01]  /*0640*/  LEA.HI R8, R8, R9, RZ, 0x15 ;  /* 0x0000000908087211 */ /* 0x000fe200078fa8ff */
[----:B------:R-:W-:Y:S01]  /*0650*/  IMAD R85, R4, 0x20, R85 ;  /* 0x0000002004557824 */ /* 0x000fe200078e0255 */
[----:B------:R-:W-:Y:S02]  /*0660*/  LOP3.LUT R7, R7, 0x3ffe00, RZ, 0xc0, !PT ;  /* 0x003ffe0007077812 */ /* 0x000fe400078ec0ff */
[----:B------:R-:W-:Y:S01]  /*0670*/  LEA.HI R11, R10, R11, RZ, 0x15 ;  /* 0x0000000b0a0b7211 */ /* 0x000fe200078fa8ff */
[----:B------:R-:W-:Y:S01]  /*0680*/  IMAD R8, R8, -0x3000, R5 ;  /* 0xffffd00008087824 */ /* 0x000fe200078e0205 */
[----:B------:R-:W-:Y:S01]  /*0690*/  LOP3.LUT R4, R69, 0x7, RZ, 0xc0, !PT ;  /* 0x0000000745047812 */ /* 0x000fe200078ec0ff */
[----:B------:R-:W-:Y:S01]  /*06a0*/  IMAD.IADD R7, R2, 0x1, -R7 ;  /* 0x0000000102077824 */ /* 0x000fe200078e0a07 */
[----:B------:R-:W-:Y:S01]  /*06b0*/  LOP3.LUT R5, R84, 0x10, RZ, 0xc0, !PT ;  /* 0x0000001054057812 */ /* 0x000fe200078ec0ff */
[----:B------:R-:W-:Y:S01]  /*06c0*/  IMAD R11, R11, -0x3000, R6 ;  /* 0xffffd0000b0b7824 */ /* 0x000fe200078e0206 */
[----:B------:R-:W-:Y:S01]  /*06d0*/  LOP3.LUT R68, R4, 0x20, RZ, 0xfc, !PT ;  /* 0x0000002004447812 */ /* 0x000fe200078efcff */
[----:B------:R-:W-:Y:S01]  /*06e0*/  IMAD R7, R7, 0xc00, RZ ;  /* 0x00000c0007077824 */ /* 0x000fe200078e02ff */
[--C-:B------:R-:W-:Y:S01]  /*06f0*/  LOP3.LUT R4, R5, 0x8, R84.reuse, 0xf8, !PT ;  /* 0x0000000805047812 */ /* 0x100fe200078ef854 */
[----:B------:R-:W-:Y:S01]  /*0700*/  IMAD R73, R8, 0xc00, RZ ;  /* 0x00000c0008497824 */ /* 0x000fe200078e02ff */
[--C-:B------:R-:W-:Y:S01]  /*0710*/  LOP3.LUT R5, R68, 0x8, R84.reuse, 0xf8, !PT ;  /* 0x0000000844057812 */ /* 0x100fe200078ef854 */
[----:B------:R-:W-:Y:S01]  /*0720*/  IMAD R11, R11, 0xc00, RZ ;  /* 0x00000c000b0b7824 */ /* 0x000fe200078e02ff */
[----:B------:R-:W-:Y:S01]  /*0730*/  LOP3.LUT R8, R7, R12, RZ, 0xfc, !PT ;  /* 0x0000000c07087212 */ /* 0x000fe200078efcff */
[----:B------:R-:W-:Y:S01]  /*0740*/  IMAD.SHL.U32 R2, R69, 0x4, RZ ;  /* 0x0000000445027824 */ /* 0x000fe200078e00ff */
[----:B------:R-:W-:-:S02]  /*0750*/  LOP3.LUT R6, R5, 0x10, R84, 0xf8, !PT ;  /* 0x0000001005067812 */ /* 0x000fc400078ef854 */
[-C--:B------:R-:W-:Y:S02]  /*0760*/  LOP3.LUT R5, R73, R12.reuse, RZ, 0xfc, !PT ;  /* 0x0000000c49057212 */ /* 0x080fe400078efcff */
[----:B------:R-:W-:Y:S02]  /*0770*/  LOP3.LUT R12, R11, R12, RZ, 0xfc, !PT ;  /* 0x0000000c0b0c7212 */ /* 0x000fe400078efcff */
[----:B------:R-:W-:Y:S02]  /*0780*/  IADD3 R104, P0, R8, c[0x0][0x160], RZ ;  /* 0x0000580008687a10 */ /* 0x000fe40007f1e0ff */
[C---:B------:R-:W-:Y:S02]  /*0790*/  IADD3 R100, P1, R5.reuse, c[0x0][0x168], RZ ;  /* 0x00005a0005647a10 */ /* 0x040fe40007f3e0ff */
[----:B------:R-:W-:Y:S01]  /*07a0*/  IADD3 R94, P2, R12, c[0x0][0x168], RZ ;  /* 0x00005a000c5e7a10 */ /* 0x000fe20007f5e0ff */
[----:B------:R-:W-:Y:S01]  /*07b0*/  IMAD.MOV.U32 R70, RZ, RZ, R104 ;  /* 0x000000ffff467224 */ /* 0x000fe200078e0068 */
[----:B------:R-:W-:Y:S01]  /*07c0*/  LEA.HI.X.SX32 R105, R8, c[0x0][0x164], 0x1, P0 ;  /* 0x0000590008697a11 */ /* 0x000fe200000f0eff */
[----:B------:R-:W-:Y:S01]  /*07d0*/  IMAD.MOV.U32 R72, RZ, RZ, R100 ;  /* 0x000000ffff487224 */ /* 0x000fe200078e0064 */
[----:B------:R-:W-:Y:S01]  /*07e0*/  LEA.HI.X.SX32 R101, R5, c[0x0][0x16c], 0x1, P1 ;  /* 0x00005b0005657a11 */ /* 0x000fe200008f0eff */
[----:B------:R-:W-:Y:S01]  /*07f0*/  IMAD.MOV.U32 R74, RZ, RZ, R94 ;  /* 0x000000ffff4a7224 */ /* 0x000fe200078e005e */
[----:B------:R-:W-:Y:S01]  /*0800*/  LEA.HI.X.SX32 R95, R12, c[0x0][0x16c], 0x1, P2 ;  /* 0x00005b000c5f7a11 */ /* 0x000fe200010f0eff */
[----:B------:R1:W-:Y:S01]  /*0810*/  LDGSTS.E.BYPASS.128 [R85+0x2000], [R104.64] ;  /* 0x0200000068557fae */ /* 0x0003e2000b901c46 */
[----:B------:R-:W-:Y:S01]  /*0820*/  LEA.HI.X.SX32 R71, R7, c[0x0][0x164], 0x1, P0 ;  /* 0x0000590007477a11 */ /* 0x000fe200000f0eff */
[----:B------:R-:W-:Y:S01]  /*0830*/  CS2R R8, SRZ ;  /* 0x0000000000087805 */ /* 0x000fe2000001ff00 */
[----:B------:R-:W-:Y:S01]  /*0840*/  LEA.HI.X.SX32 R73, R73, c[0x0][0x16c], 0x1, P1 ;  /* 0x00005b0049497a11 */ /* 0x000fe200008f0eff */
[----:B------:R-:W0:Y:S01]  /*0850*/  LDGDEPBAR ;  /* 0x00000000000079af */ /* 0x000e220000000000 */
[----:B------:R-:W-:-:S02]  /*0860*/  LEA.HI.X.SX32 R75, R11, c[0x0][0x16c], 0x1, P2 ;  /* 0x00005b000b4b7a11 */ /* 0x000fc400010f0eff */
[--C-:B------:R-:W-:Y:S01]  /*0870*/  LOP3.LUT R13, R13, 0x10, R2.reuse, 0x78, !PT ;  /* 0x000000100d0d7812 */ /* 0x100fe200078e7802 */
[----:B------:R2:W-:Y:S01]  /*0880*/  LDGSTS.E.BYPASS.128 [R85], [R100.64] ;  /* 0x0000000064557fae */ /* 0x0005e2000b901c46 */
[--C-:B------:R-:W-:Y:S01]  /*0890*/  LOP3.LUT R4, R4, 0x7, R69.reuse, 0xf8, !PT ;  /* 0x0000000704047812 */ /* 0x100fe200078ef845 */
[----:B------:R-:W-:Y:S01]  /*08a0*/  CS2R R10, SRZ ;  /* 0x00000000000a7805 */ /* 0x000fe2000001ff00 */
[----:B------:R-:W-:Y:S01]  /*08b0*/  LOP3.LUT R68, R68, 0x8, R69, 0xf8, !PT ;  /* 0x0000000844447812 */ /* 0x000fe200078ef845 */
[----:B------:R3:W-:Y:S01]  /*08c0*/  LDGSTS.E.BYPASS.128 [R85+0x800], [R94.64] ;  /* 0x008000005e557fae */ /* 0x0007e2000b901c46 */
[----:B-1----:R-:W-:Y:S01]  /*08d0*/  IADD3 R104, P2, R104, 0x40, RZ ;  /* 0x0000004068687810 */ /* 0x002fe20007f5e0ff */
[--C-:B------:R-:W-:Y:S02]  /*08e0*/  IMAD R86, R4, 0x20, R13.reuse ;  /* 0x0000002004567824 */ /* 0x100fe400078e020d */
[----:B------:R-:W0:Y:S01]  /*08f0*/  LDGDEPBAR ;  /* 0x00000000000079af */ /* 0x000e220000000000 */
[----:B------:R-:W-:Y:S01]  /*0900*/  IMAD R87, R6, 0x20, R13 ;  /* 0x0000002006577824 */ /* 0x000fe200078e020d */
[----:B------:R-:W-:Y:S01]  /*0910*/  CS2R R4, SRZ ;  /* 0x0000000000047805 */ /* 0x000fe2000001ff00 */
[----:B------:R-:W-:Y:S01]  /*0920*/  CS2R R6, SRZ ;  /* 0x0000000000067805 */ /* 0x000fe2000001ff00 */
[----:B------:R-:W-:Y:S01]  /*0930*/  BAR.SYNC.DEFER_BLOCKING 0x0 ;  /* 0x0000000000007b1d */ /* 0x000fe20000010000 */
[----:B--2---:R-:W-:Y:S01]  /*0940*/  IADD3 R100, P1, R100, 0x40, RZ ;  /* 0x0000004064647810 */ /* 0x004fe20007f3e0ff */
[----:B------:R-:W-:Y:S01]  /*0950*/  CS2R R12, SRZ ;  /* 0x00000000000c7805 */ /* 0x000fe2000001ff00 */
[----:B------:R-:W-:Y:S01]  /*0960*/  IMAD.X R105, RZ, RZ, R71, P2 ;  /* 0x000000ffff697224 */ /* 0x000fe200010e0647 */
[----:B---3--:R-:W-:-:S02]  /*0970*/  LOP3.LUT R95, R69, 0x10, R2, 0x48, !PT ;  /* 0x00000010455f7812 */ /* 0x008fc400078e4802 */
[----:B------:R-:W-:Y:S01]  /*0980*/  IADD3 R94, P0, R94, 0x40, RZ ;  /* 0x000000405e5e7810 */ /* 0x000fe20007f1e0ff */
[----:B------:R-:W-:Y:S02]  /*0990*/  IMAD.X R109, RZ, RZ, R73, P1 ;  /* 0x000000ffff6d7224 */ /* 0x000fe400008e0649 */
[----:B------:R-:W-:Y:S01]  /*09a0*/  IMAD R93, R68, 0x20, R95 ;  /* 0x00000020445d7824 */ /* 0x000fe200078e025f */
[----:B------:R-:W-:Y:S01]  /*09b0*/  LOP3.LUT R95, R95, 0x1e0, R88, 0xf8, !PT ;  /* 0x000001e05f5f7812 */ /* 0x000fe200078ef858 */
[----:B------:R-:W-:Y:S01]  /*09c0*/  IMAD.X R111, RZ, RZ, R75, P0 ;  /* 0x000000ffff6f7224 */ /* 0x000fe200000e064b */
[----:B------:R-:W-:Y:S01]  /*09d0*/  @!PT LDS RZ, [RZ] ;  /* 0x00000000fffff984 */ /* 0x000fe20000000800 */
[----:B------:R-:W-:Y:S01]  /*09e0*/  @!PT LDS RZ, [RZ] ;  /* 0x00000000fffff984 */ /* 0x000fe20000000800 */
[----:B------:R-:W-:Y:S01]  /*09f0*/  @!PT LDS RZ, [RZ] ;  /* 0x00000000fffff984 */ /* 0x000fe20000000800 */
[----:B------:R1:W-:Y:S04]  /*0a00*/  LDGSTS.E.BYPASS.128 [R85+0x2800], [R70.64+0x20] ;  /* 0x0280002046557fae */ /* 0x0003e8000b901c46 */
[----:B------:R-:W0:Y:S04]  /*0a10*/  LDGDEPBAR ;  /* 0x00000000000079af */ /* 0x000e280000000000 */
[----:B------:R1:W-:Y:S04]  /*0a20*/  LDGSTS.E.BYPASS.128 [R85+0x1000], [R72.64+0x20] ;  /* 0x0100002048557fae */ /* 0x0003e8000b901c46 */
[----:B------:R1:W-:Y:S04]  /*0a30*/  LDGSTS.E.BYPASS.128 [R85+0x1800], [R74.64+0x20] ;  /* 0x018000204a557fae */ /* 0x0003e8000b901c46 */
[----:B------:R-:W0:Y:S02]  /*0a40*/  LDGDEPBAR ;  /* 0x00000000000079af */ /* 0x000e240000000000 */
.L_x_0:
[----:B------:R-:W-:Y:S01]  /*0a50*/  UIADD3 UR4, UR4, 0x1, URZ ;  /* 0x0000000104047890 */ /* 0x000fe2000fffe03f */
[----:B------:R-:W-:-:S04]  /*0a60*/  DEPBAR.LE SB0, 0x2 ;  /* 0x000080800000791a */ /* 0x000fc80000000000 */
[----:B------:R-:W-:Y:S01]  /*0a70*/  UISETP.GE.AND UP0, UPT, UR4, 0x2, UPT ;  /* 0x000000020400788c */ /* 0x000fe2000bf06270 */
[----:B------:R-:W-:Y:S01]  /*0a80*/  IADD3 R92, R92, 0x1, RZ ;  /* 0x000000015c5c7810 */ /* 0x000fe20007ffe0ff */
[----:B------:R-:W-:Y:S01]  /*0a90*/  BAR.SYNC.DEFER_BLOCKING 0x0 ;  /* 0x0000000000007b1d */ /* 0x000fe20000010000 */
[----:B------:R-:W-:Y:S01]  /*0aa0*/  ISETP.GE.U32.AND P0, PT, R90, 0x5e, PT ;  /* 0x0000005e5a00780c */ /* 0x000fe20003f06070 */
[----:B------:R-:W-:Y:S01]  /*0ab0*/  USEL UR4, UR4, URZ, !UP0 ;  /* 0x0000003f04047287 */ /* 0x000fe2000c000000 */
[C---:B------:R-:W-:Y:S02]  /*0ac0*/  ISETP.GE.AND P1, PT, R92.reuse, 0x2, PT ;  /* 0x000000025c00780c */ /* 0x040fe40003f26270 */
[----:B------:R-:W-:Y:S01]  /*0ad0*/  ISETP.GE.U32.AND.EX P0, PT, R89, RZ, PT, P0 ;  /* 0x000000ff5900720c */ /* 0x000fe20003f06100 */
[----:B------:R-:W-:Y:S01]  /*0ae0*/  ULEA UR5, UR4, 0x2000, 0xb ;  /* 0x0000200004057891 */ /* 0x000fe2000f8e583f */
[----:B------:R-:W-:Y:S01]  /*0af0*/  SEL R92, R92, RZ, !P1 ;  /* 0x000000ff5c5c7207 */ /* 0x000fe20004800000 */
[----:B------:R-:W-:-:S04]  /*0b00*/  IMAD.U32 R106, RZ, RZ, UR4 ;  /* 0x00000004ff6a7e24 */ /* 0x000fc8000f8e00ff */
[C---:B------:R-:W-:Y:S02]  /*0b10*/  IMAD R101, R106.reuse, 0x1000, R86 ;  /* 0x000010006a657824 */ /* 0x040fe400078e0256 */
[----:B------:R-:W-:Y:S01]  /*0b20*/  IMAD R106, R106, 0x1000, R87 ;  /* 0x000010006a6a7824 */ /* 0x000fe200078e0257 */
[----:B-1----:R-:W-:Y:S04]  /*0b30*/  LDSM.16.M88.4 R68, [R95+UR5] ;  /* 0x000000055f44783b */ /* 0x002fe80008000200 */
[----:B------:R-:W1:Y:S04]  /*0b40*/  LDSM.16.M88.2 R96, [R101] ;  /* 0x000000006560783b */ /* 0x000e680000000100 */
[----:B------:R-:W2:Y:S04]  /*0b50*/  LDSM.16.M88.2 R106, [R106] ;  /* 0x000000006a6a783b */ /* 0x000ea80000000100 */
[----:B------:R-:W3:Y:S04]  /*0b60*/  LDSM.16.M88.2 R98, [R101+0x800] ;  /* 0x000800006562783b */ /* 0x000ee80000000100 */
[----:B------:R-:W4:Y:S04]  /*0b70*/  LDSM.16.M88.2 R102, [R101+0xc00] ;  /* 0x000c00006566783b */ /* 0x000f280000000100 */
[----:B------:R-:W3:Y:S04]  /*0b80*/  LDSM.16.M88.4 R72, [R95+UR5+0x200] ;  /* 0x000200055f48783b */ /* 0x000ee80008000200 */
[----:B------:R-:W4:Y:S04]  /*0b90*/  LDSM.16.M88.4 R76, [R93+UR5] ;  /* 0x000000055d4c783b */ /* 0x000f280008000200 */
[----:B------:R-:W4:Y:S01]  /*0ba0*/  LDSM.16.M88.4 R80, [R95+UR5+0x600] ;  /* 0x000600055f50783b */ /* 0x000f220008000200 */
[C---:B-1----:R-:W-:Y:S08]  /*0bb0*/  IMMA.16832.S8.S8.SAT R52, R68.reuse.ROW, R96.COL, R52 ;  /* 0x0000006044347237 */ /* 0x042ff00000445c34 */
[C---:B--2---:R-:W-:Y:S08]  /*0bc0*/  IMMA.16832.S8.S8.SAT R56, R68.reuse.ROW, R106.COL, R56 ;  /* 0x0000006a44387237 */ /* 0x044ff00000445c38 */
[C---:B---3--:R-:W-:Y:S08]  /*0bd0*/  IMMA.16832.S8.S8.SAT R60, R68.reuse.ROW, R98.COL, R60 ;  /* 0x00000062443c7237 */ /* 0x048ff00000445c3c */
[----:B----4-:R-:W-:Y:S07]  /*0be0*/  IMMA.16832.S8.S8.SAT R64, R68.ROW, R102.COL, R64 ;  /* 0x0000006644407237 */ /* 0x010fee0000445c40 */
[C-C-:B------:R-:W-:Y:S01]  /*0bf0*/  IMAD R69, R92.reuse, 0x800, R85.reuse ;  /* 0x000008005c457824 */ /* 0x140fe200078e0255 */
[----:B------:R-:W-:Y:S01]  /*0c00*/  BAR.SYNC.DEFER_BLOCKING 0x0 ;  /* 0x0000000000007b1d */ /* 0x000fe20000010000 */
[----:B------:R-:W-:Y:S01]  /*0c10*/  IMAD R71, R92, 0x1000, R85 ;  /* 0x000010005c477824 */ /* 0x000fe200078e0255 */
[----:B------:R-:W-:Y:S01]  /*0c20*/  IMMA.16832.S8.S8.SAT R36, R72.ROW, R96.COL, R36 ;  /* 0x0000006048247237 */ /* 0x000fe20000445c24 */
[----:B------:R-:W-:Y:S01]  /*0c30*/  IMAD.MOV.U32 R68, RZ, RZ, R100 ;  /* 0x000000ffff447224 */ /* 0x000fe200078e0064 */
[----:B------:R-:W-:-:S06]  /*0c40*/  IADD3 R100, P2, R100, 0x20, RZ ;  /* 0x0000002064647810 */ /* 0x000fcc0007f5e0ff */
[C---:B------:R-:W-:Y:S08]  /*0c50*/  IMMA.16832.S8.S8.SAT R40, R72.reuse.ROW, R106.COL, R40 ;  /* 0x0000006a48287237 */ /* 0x040ff00000445c28 */
[C---:B------:R-:W-:Y:S01]  /*0c60*/  IMMA.16832.S8.S8.SAT R44, R72.reuse.ROW, R98.COL, R44 ;  /* 0x00000062482c7237 */ /* 0x040fe20000445c2c */
[----:B------:R-:W-:Y:S01]  /*0c70*/  @!PT LDS RZ, [RZ] ;  /* 0x00000000fffff984 */ /* 0x000fe20000000800 */
[----:B------:R-:W-:Y:S01]  /*0c80*/  @!PT LDS RZ, [RZ] ;  /* 0x00000000fffff984 */ /* 0x000fe20000000800 */
[----:B------:R-:W-:Y:S01]  /*0c90*/  @!PT LDS RZ, [RZ] ;  /* 0x00000000fffff984 */ /* 0x000fe20000000800 */
[----:B------:R1:W-:Y:S07]  /*0ca0*/  LDGSTS.E.BYPASS.128 [R69+0x2000], [R104.64], !P0 ;  /* 0x0200000068457fae */ /* 0x0003ee000c101c46 */
[----:B------:R-:W-:Y:S01]  /*0cb0*/  IMMA.16832.S8.S8.SAT R48, R72.ROW, R102.COL, R48 ;  /* 0x0000006648307237 */ /* 0x000fe20000445c30 */
[----:B------:R-:W0:Y:S07]  /*0cc0*/  LDGDEPBAR ;  /* 0x00000000000079af */ /* 0x000e2e0000000000 */
[----:B------:R-:W-:Y:S01]  /*0cd0*/  IMMA.16832.S8.S8.SAT R28, R76.ROW, R96.COL, R28 ;  /* 0x000000604c1c7237 */ /* 0x000fe20000445c1c */
[--C-:B-1----:R-:W-:Y:S01]  /*0ce0*/  IMAD.MOV.U32 R69, RZ, RZ, R109.reuse ;  /* 0x000000ffff457224 */ /* 0x102fe200078e006d */
[----:B------:R-:W-:Y:S01]  /*0cf0*/  IADD3 R104, P3, R104, 0x20, RZ ;  /* 0x0000002068687810 */ /* 0x000fe20007f7e0ff */
[----:B------:R-:W-:-:S03]  /*0d00*/  IMAD.X R109, RZ, RZ, R109, P2 ;  /* 0x000000ffff6d7224 */ /* 0x000fc600010e066d */
[----:B------:R1:W-:Y:S02]  /*0d10*/  LDGSTS.E.BYPASS.128 [R71], [R68.64], !P0 ;  /* 0x0000000044477fae */ /* 0x0003e4000c101c46 */
[----:B------:R-:W-:Y:S01]  /*0d20*/  IMMA.16832.S8.S8.SAT R4, R76.ROW, R106.COL, R4 ;  /* 0x0000006a4c047237 */ /* 0x000fe20000445c04 */
[----:B------:R-:W-:-:S07]  /*0d30*/  IMAD.X R105, RZ, RZ, R105, P3 ;  /* 0x000000ffff697224 */ /* 0x000fce00018e0669 */
[----:B------:R-:W-:Y:S01]  /*0d40*/  IMMA.16832.S8.S8.SAT R20, R76.ROW, R98.COL, R20 ;  /* 0x000000624c147237 */ /* 0x000fe20000445c14 */
[----:B-1----:R-:W-:Y:S01]  /*0d50*/  IMAD.MOV.U32 R68, RZ, RZ, R94 ;  /* 0x000000ffff447224 */ /* 0x002fe200078e005e */
[----:B------:R-:W-:Y:S01]  /*0d60*/  IADD3 R94, P1, R94, 0x20, RZ ;  /* 0x000000205e5e7810 */ /* 0x000fe20007f3e0ff */
[----:B------:R-:W-:-:S05]  /*0d70*/  IMAD.MOV.U32 R69, RZ, RZ, R111 ;  /* 0x000000ffff457224 */ /* 0x000fca00078e006f */
[----:B------:R-:W-:Y:S01]  /*0d80*/  IMMA.16832.S8.S8.SAT R32, R76.ROW, R102.COL, R32 ;  /* 0x000000664c207237 */ /* 0x000fe20000445c20 */
[----:B------:R-:W-:Y:S01]  /*0d90*/  IMAD.X R111, RZ, RZ, R111, P1 ;  /* 0x000000ffff6f7224 */ /* 0x000fe200008e066f */
[----:B------:R1:W-:Y:S01]  /*0da0*/  LDGSTS.E.BYPASS.128 [R71+0x800], [R68.64], !P0 ;  /* 0x0080000044477fae */ /* 0x0003e2000c101c46 */
[----:B------:R-:W-:-:S03]  /*0db0*/  IADD3 R90, P0, R90, 0x1, RZ ;  /* 0x000000015a5a7810 */ /* 0x000fc60007f1e0ff */
[----:B------:R-:W0:Y:S02]  /*0dc0*/  LDGDEPBAR ;  /* 0x00000000000079af */ /* 0x000e240000000000 */
[----:B------:R-:W-:Y:S01]  /*0dd0*/  IMAD.X R89, RZ, RZ, R89, P0 ;  /* 0x000000ffff597224 */ /* 0x000fe200000e0659 */
[----:B------:R-:W-:Y:S01]  /*0de0*/  ISETP.NE.U32.AND P0, PT, R90, 0x60, PT ;  /* 0x000000605a00780c */ /* 0x000fe20003f05070 */
[----:B------:R-:W-:Y:S03]  /*0df0*/  IMMA.16832.S8.S8.SAT R8, R80.ROW, R96.COL, R8 ;  /* 0x0000006050087237 */ /* 0x000fe60000445c08 */
[----:B------:R-:W-:-:S05]  /*0e00*/  ISETP.NE.AND.EX P0, PT, R89, RZ, PT, P0 ;  /* 0x000000ff5900720c */ /* 0x000fca0003f05300 */
[C---:B------:R-:W-:Y:S08]  /*0e10*/  IMMA.16832.S8.S8.SAT R12, R80.reuse.ROW, R106.COL, R12 ;  /* 0x0000006a500c7237 */ /* 0x040ff00000445c0c */
[C---:B------:R-:W-:Y:S08]  /*0e20*/  IMMA.16832.S8.S8.SAT R16, R80.reuse.ROW, R98.COL, R16 ;  /* 0x0000006250107237 */ /* 0x040ff00000445c10 */
[----:B------:R-:W-:Y:S01]  /*0e30*/  IMMA.16832.S8.S8.SAT R24, R80.ROW, R102.COL, R24 ;  /* 0x0000006650187237 */ /* 0x000fe20000445c18 */
[----:B-1----:R-:W-:Y:S07]  /*0e40*/  @P0 BRA `(.L_x_0) ;  /* 0xfffffc0000000947 */ /* 0x002fee000383ffff */
[----:B------:R-:W1:Y:S01]  /*0e50*/  S2R R68, SR_TID.X ;  /* 0x0000000000447919 */ /* 0x000e620000002100 */
[----:B------:R-:W-:Y:S01]  /*0e60*/  LOP3.LUT R71, R88, 0x180, RZ, 0xc0, !PT ;  /* 0x0000018058477812 */ /* 0x000fe200078ec0ff */
[----:B------:R-:W-:-:S04]  /*0e70*/  DEPBAR.LE SB0, 0x0 ;  /* 0x000080000000791a */ /* 0x000fc80000000000 */
[----:B------:R-:W-:Y:S02]  /*0e80*/  LOP3.LUT R70, R2, 0x1fc, RZ, 0xc0, !PT ;  /* 0x000001fc02467812 */ /* 0x000fe400078ec0ff */
[--C-:B------:R-:W-:Y:S02]  /*0e90*/  LOP3.LUT R83, R3, 0x7c, R2.reuse, 0xf8, !PT ;  /* 0x0000007c03537812 */ /* 0x100fe400078ef802 */
[----:B------:R-:W-:Y:S02]  /*0ea0*/  LOP3.LUT R3, R70, 0x200, RZ, 0xfc, !PT ;  /* 0x0000020046037812 */ /* 0x000fe400078efcff */
[----:B------:R-:W-:Y:S02]  /*0eb0*/  SHF.R.U32.HI R2, RZ, 0x3, R2 ;  /* 0x00000003ff027819 */ /* 0x000fe40000011602 */
[----:B------:R-:W-:Y:S02]  /*0ec0*/  SHF.R.U32.HI R3, RZ, 0x3, R3 ;  /* 0x00000003ff037819 */ /* 0x000fe40000011603 */
[----:B------:R-:W-:-:S02]  /*0ed0*/  LOP3.LUT R81, R2, 0x30, RZ, 0xc0, !PT ;  /* 0x0000003002517812 */ /* 0x000fc400078ec0ff */
[----:B------:R-:W-:Y:S02]  /*0ee0*/  LOP3.LUT R3, R3, 0x70, RZ, 0xc0, !PT ;  /* 0x0000007003037812 */ /* 0x000fe400078ec0ff */
[C---:B------:R-:W-:Y:S01]  /*0ef0*/  LOP3.LUT R2, R70.reuse, 0x600, RZ, 0xfc, !PT ;  /* 0x0000060046027812 */ /* 0x040fe200078efcff */
[C---:B------:R-:W-:Y:S01]  /*0f00*/  IMAD R81, R70.reuse, 0x4, R81 ;  /* 0x0000000446517824 */ /* 0x040fe200078e0251 */
[----:B------:R-:W-:Y:S01]  /*0f10*/  BAR.SYNC.DEFER_BLOCKING 0x0 ;  /* 0x0000000000007b1d */ /* 0x000fe20000010000 */
[----:B------:R-:W-:Y:S01]  /*0f20*/  ISETP.GE.AND P0, PT, R83, 0x3000, PT ;  /* 0x000030005300780c */ /* 0x000fe20003f06270 */
[----:B------:R-:W-:Y:S01]  /*0f30*/  IMAD R80, R70, 0x4, R3 ;  /* 0x0000000446507824 */ /* 0x000fe200078e0203 */
[----:B-1----:R-:W-:Y:S01]  /*0f40*/  SHF.R.U32.HI R69, RZ, 0x5, R68 ;  /* 0x00000005ff457819 */ /* 0x002fe20000011644 */
[----:B------:R-:W-:Y:S01]  /*0f50*/  IMAD.SHL.U32 R68, R68, 0x2, RZ ;  /* 0x0000000244447824 */ /* 0x000fe200078e00ff */
[----:B------:R-:W-:Y:S02]  /*0f60*/  SHF.R.U32.HI R2, RZ, 0x3, R2 ;  /* 0x00000003ff027819 */ /* 0x000fe40000011602 */
[----:B------:R-:W-:-:S02]  /*0f70*/  SGXT.U32 R69, R69, 0x2 ;  /* 0x000000024545781a */ /* 0x000fc40000000000 */
[----:B------:R-:W-:Y:S02]  /*0f80*/  LOP3.LUT R68, R71, 0x6, R68, 0xf8, !PT ;  /* 0x0000000647447812 */ /* 0x000fe400078ef844 */
[----:B------:R-:W-:Y:S02]  /*0f90*/  LOP3.LUT R0, R69, R0, RZ, 0xfc, !PT ;  /* 0x0000000045007212 */ /* 0x000fe400078efcff */
[----:B------:R-:W-:Y:S01]  /*0fa0*/  LOP3.LUT R71, R2, 0xf0, RZ, 0xc0, !PT ;  /* 0x000000f002477812 */ /* 0x000fe200078ec0ff */
[----:B------:R-:W-:Y:S01]  /*0fb0*/  IMAD R91, R91, 0x20, R68 ;  /* 0x000000205b5b7824 */ /* 0x000fe200078e0244 */
[----:B------:R-:W-:Y:S02]  /*0fc0*/  LOP3.LUT R68, R70, 0x400, RZ, 0xfc, !PT ;  /* 0x0000040046447812 */ /* 0x000fe400078efcff */
[----:B------:R-:W-:Y:S01]  /*0fd0*/  LOP3.LUT R72, R0, 0x4, RZ, 0xfc, !PT ;  /* 0x0000000400487812 */ /* 0x000fe200078efcff */
[----:B------:R-:W-:Y:S01]  /*0fe0*/  IMAD R2, R70, 0x4, R71 ;  /* 0x0000000446027824 */ /* 0x000fe200078e0247 */
[----:B------:R-:W-:-:S02]  /*0ff0*/  SHF.R.U32.HI R68, RZ, 0x3, R68 ;  /* 0x00000003ff447819 */ /* 0x000fc40000011644 */
[----:B------:R-:W-:Y:S02]  /*1000*/  LOP3.LUT R84, R91, 0x18, R84, 0xf8, !PT ;  /* 0x000000185b547812 */ /* 0x000fe400078ef854 */
[----:B------:R-:W-:Y:S02]  /*1010*/  LOP3.LUT R69, R68, 0xb0, RZ, 0xc0, !PT ;  /* 0x000000b044457812 */ /* 0x000fe400078ec0ff */
[----:B------:R-:W-:Y:S01]  /*1020*/  LOP3.LUT R68, R0, 0x8, RZ, 0xfc, !PT ;  /* 0x0000000800447812 */ /* 0x000fe200078efcff */
[----:B------:R-:W-:Y:S01]  /*1030*/  IMAD.SHL.U32 R84, R84, 0x4, RZ ;  /* 0x0000000454547824 */ /* 0x000fe200078e00ff */
[----:B------:R-:W-:Y:S01]  /*1040*/  ISETP.LT.AND P2, PT, R72, 0x200, !P0 ;  /* 0x000002004800780c */ /* 0x000fe20004741270 */
[----:B------:R-:W-:Y:S01]  /*1050*/  IMAD R3, R70, 0x4, R69 ;  /* 0x0000000446037824 */ /* 0x000fe200078e0245 */
[----:B------:R-:W-:Y:S02]  /*1060*/  LOP3.LUT R69, R0, 0xc, RZ, 0xfc, !PT ;  /* 0x0000000c00457812 */ /* 0x000fe400078efcff */
[----:B------:R-:W-:-:S02]  /*1070*/  ISETP.LT.AND P1, PT, R68, 0x200, !P0 ;  /* 0x000002004400780c */ /* 0x000fc40004721270 */
[----:B------:R-:W-:Y:S02]  /*1080*/  IADD3 R68, R91, 0x400, RZ ;  /* 0x000004005b447810 */ /* 0x000fe40007ffe0ff */
[----:B------:R-:W-:Y:S02]  /*1090*/  ISETP.LT.AND P6, PT, R69, 0x200, !P0 ;  /* 0x000002004500780c */ /* 0x000fe400047c1270 */
[----:B------:R-:W-:Y:S02]  /*10a0*/  SHF.R.U32.HI R69, RZ, 0x3, R68 ;  /* 0x00000003ff457819 */ /* 0x000fe40000011644 */
[----:B------:R-:W-:Y:S02]  /*10b0*/  LEA.HI R82, R91, R84, RZ, 0x1d ;  /* 0x000000545b527211 */ /* 0x000fe400078fe8ff */
[----:B------:R-:W-:Y:S01]  /*10c0*/  LOP3.LUT R71, R69, 0xf0, RZ, 0xc0, !PT ;  /* 0x000000f045477812 */ /* 0x000fe200078ec0ff */
[----:B------:R-:W-:Y:S01]  /*10d0*/  IMAD.IADD R85, R84, 0x1, R69 ;  /* 0x0000000154557824 */ /* 0x000fe200078e0245 */
[C---:B------:R-:W-:Y:S01]  /*10e0*/  LOP3.LUT R70, R0.reuse, 0x10, RZ, 0xfc, !PT ;  /* 0x0000001000467812 */ /* 0x040fe200078efcff */
[----:B------:R-:W-:Y:S01]  /*10f0*/  STS.64 [R82], R52 ;  /* 0x0000003452007388 */ /* 0x000fe20000000a00 */
[----:B------:R-:W-:Y:S01]  /*1100*/  LOP3.LUT R68, R0, 0x14, RZ, 0xfc, !PT ;  /* 0x0000001400447812 */ /* 0x000fe200078efcff */
[----:B------:R-:W-:Y:S01]  /*1110*/  IMAD.IADD R84, R84, 0x1, R71 ;  /* 0x0000000154547824 */ /* 0x000fe200078e0247 */
[----:B------:R-:W-:Y:S01]  /*1120*/  ISETP.LT.AND P5, PT, R70, 0x200, !P0 ;  /* 0x000002004600780c */ /* 0x000fe200047a1270 */
[----:B------:R-:W-:Y:S01]  /*1130*/  STS.64 [R85+0x1000], R54 ;  /* 0x0010003655007388 */ /* 0x000fe20000000a00 */
[----:B------:R-:W-:-:S02]  /*1140*/  ISETP.LT.AND P4, PT, R68, 0x200, !P0 ;  /* 0x000002004400780c */ /* 0x000fc40004781270 */
[C---:B------:R-:W-:Y:S01]  /*1150*/  ISETP.LT.AND P3, PT, R0.reuse, 0x200, !P0 ;  /* 0x000002000000780c */ /* 0x040fe20004761270 */
[----:B------:R-:W-:Y:S04]  /*1160*/  STS.64 [R82+0x80], R56 ;  /* 0x0000803852007388 */ /* 0x000fe80000000a00 */
[----:B------:R-:W-:Y:S04]  /*1170*/  STS.64 [R84+0x1080], R58 ;  /* 0x0010803a54007388 */ /* 0x000fe80000000a00 */
[----:B------:R-:W-:Y:S04]  /*1180*/  STS.64 [R82+0x100], R60 ;  /* 0x0001003c52007388 */ /* 0x000fe80000000a00 */
[----:B------:R-:W-:Y:S04]  /*1190*/  STS.64 [R84+0x1100], R62 ;  /* 0x0011003e54007388 */ /* 0x000fe80000000a00 */
[----:B------:R-:W-:Y:S04]  /*11a0*/  STS.64 [R82+0x180], R64 ;  /* 0x0001804052007388 */ /* 0x000fe80000000a00 */
[----:B------:R-:W-:Y:S04]  /*11b0*/  STS.64 [R84+0x1180], R66 ;  /* 0x0011804254007388 */ /* 0x000fe80000000a00 */
[----:B------:R-:W-:Y:S06]  /*11c0*/  BAR.SYNC.DEFER_BLOCKING 0x0 ;  /* 0x0000000000007b1d */ /* 0x000fec0000010000 */
[----:B------:R-:W1:Y:S04]  /*11d0*/  LDS.128 R68, [R81] ;  /* 0x0000000051447984 */ /* 0x000e680000000c00 */
[----:B------:R-:W2:Y:S04]  /*11e0*/  LDS.128 R72, [R80+0x800] ;  /* 0x0008000050487984 */ /* 0x000ea80000000c00 */
[----:B------:R-:W3:Y:S04]  /*11f0*/  LDS.128 R76, [R3+0x1000] ;  /* 0x00100000034c7984 */ /* 0x000ee80000000c00 */
[----:B------:R-:W4:Y:S04]  /*1200*/  LDS.128 R52, [R2+0x1800] ;  /* 0x0018000002347984 */ /* 0x000f280000000c00 */
[----:B------:R-:W-:Y:S06]  /*1210*/  BAR.SYNC.DEFER_BLOCKING 0x0 ;  /* 0x0000000000007b1d */ /* 0x000fec0000010000 */
[----:B------:R-:W-:Y:S04]  /*1220*/  STS.64 [R82], R36 ;  /* 0x0000002452007388 */ /* 0x000fe80000000a00 */
[----:B------:R-:W-:Y:S04]  /*1230*/  STS.64 [R85+0x1000], R38 ;  /* 0x0010002655007388 */ /* 0x000fe80000000a00 */
        /* <DEDUP_REMOVED lines=8> */
[----:B------:R-:W1:Y:S04]  /*12c0*/  LDS.128 R56, [R80+0x800] ;  /* 0x0008000050387984 */ /* 0x000e680000000c00 */
[----:B------:R-:W1:Y:S04]  /*12d0*/  LDS.128 R60, [R3+0x1000] ;  /* 0x00100000033c7984 */ /* 0x000e680000000c00 */
[----:B------:R-:W1:Y:S04]  /*12e0*/  LDS.128 R36, [R2+0x1800] ;  /* 0x0018000002247984 */ /* 0x000e680000000c00 */
[----:B------:R-:W-:Y:S06]  /*12f0*/  BAR.SYNC.DEFER_BLOCKING 0x0 ;  /* 0x0000000000007b1d */ /* 0x000fec0000010000 */
[----:B------:R-:W-:Y:S04]  /*1300*/  STS.64 [R82], R28 ;  /* 0x0000001c52007388 */ /* 0x000fe80000000a00 */
[----:B------:R-:W-:Y:S04]  /*1310*/  STS.64 [R85+0x1000], R30 ;  /* 0x0010001e55007388 */ /* 0x000fe80000000a00 */
[----:B------:R-:W-:Y:S04]  /*1320*/  STS.64 [R82+0x80], R4 ;  /* 0x0000800452007388 */ /* 0x000fe80000000a00 */
[----:B------:R-:W-:Y:S04]  /*1330*/  STS.64 [R84+0x1080], R6 ;  /* 0x0010800654007388 */ /* 0x000fe80000000a00 */
[----:B------:R1:W-:Y:S04]  /*1340*/  STS.64 [R82+0x100], R20 ;  /* 0x0001001452007388 */ /* 0x0003e80000000a00 */
[----:B------:R2:W-:Y:S04]  /*1350*/  STS.64 [R84+0x1100], R22 ;  /* 0x0011001654007388 */ /* 0x0005e80000000a00 */
[----:B------:R2:W-:Y:S04]  /*1360*/  STS.64 [R82+0x180], R32 ;  /* 0x0001802052007388 */ /* 0x0005e80000000a00 */
[----:B------:R3:W-:Y:S01]  /*1370*/  STS.64 [R84+0x1180], R34 ;  /* 0x0011802254007388 */ /* 0x0007e20000000a00 */
[----:B-1----:R-:W-:-:S02]  /*1380*/  IMAD R20, R0, 0x3000, R83 ;  /* 0x0000300000147824 */ /* 0x002fc400078e0253 */
[----:B------:R-:W-:Y:S01]  /*1390*/  IMAD.MOV.U32 R21, RZ, RZ, 0x4 ;  /* 0x00000004ff157424 */ /* 0x000fe200078e00ff */
[----:B------:R-:W-:Y:S02]  /*13a0*/  BAR.SYNC.DEFER_BLOCKING 0x0 ;  /* 0x0000000000007b1d */ /* 0x000fe40000010000 */
[C---:B------:R-:W-:Y:S01]  /*13b0*/  IADD3 R6, R20.reuse, 0xc000, RZ ;  /* 0x0000c00014067810 */ /* 0x040fe20007ffe0ff */
[CC--:B------:R-:W-:Y:S01]  /*13c0*/  IMAD.WIDE R4, R20.reuse, R21.reuse, c[0x0][0x170] ;  /* 0x00005c0014047625 */ /* 0x0c0fe200078e0215 */
[C---:B--2---:R-:W-:Y:S02]  /*13d0*/  IADD3 R22, R20.reuse, 0x30000, RZ ;  /* 0x0003000014167810 */ /* 0x044fe40007ffe0ff */
[----:B------:R-:W-:Y:S01]  /*13e0*/  IADD3 R32, R20, 0x48000, RZ ;  /* 0x0004800014207810 */ /* 0x000fe20007ffe0ff */
[----:B------:R-:W-:Y:S01]  /*13f0*/  IMAD.WIDE R6, R6, R21, c[0x0][0x170] ;  /* 0x00005c0006067625 */ /* 0x000fe200078e0215 */
[----:B---3--:R-:W-:-:S03]  /*1400*/  IADD3 R34, R20, 0x6c000, RZ ;  /* 0x0006c00014227810 */ /* 0x008fc60007ffe0ff */
[----:B------:R-:W-:Y:S01]  /*1410*/  IMAD.WIDE R22, R22, R21, c[0x0][0x170] ;  /* 0x00005c0016167625 */ /* 0x000fe200078e0215 */
[----:B------:R-:W1:Y:S04]  /*1420*/  LDS.128 R48, [R81] ;  /* 0x0000000051307984 */ /* 0x000e680000000c00 */
[----:B------:R-:W2:Y:S04]  /*1430*/  LDS.128 R44, [R80+0x800] ;  /* 0x00080000502c7984 */ /* 0x000ea80000000c00 */
[----:B------:R-:W3:Y:S04]  /*1440*/  LDS.128 R40, [R3+0x1000] ;  /* 0x0010000003287984 */ /* 0x000ee80000000c00 */
[----:B------:R-:W1:Y:S04]  /*1450*/  LDS.128 R28, [R2+0x1800] ;  /* 0x00180000021c7984 */ /* 0x000e680000000c00 */
[----:B------:R-:W-:Y:S06]  /*1460*/  BAR.SYNC.DEFER_BLOCKING 0x0 ;  /* 0x0000000000007b1d */ /* 0x000fec0000010000 */
[----:B------:R1:W-:Y:S04]  /*1470*/  STS.64 [R82], R8 ;  /* 0x0000000852007388 */ /* 0x0003e80000000a00 */
[----:B------:R-:W-:Y:S04]  /*1480*/  STS.64 [R85+0x1000], R10 ;  /* 0x0010000a55007388 */ /* 0x000fe80000000a00 */
[----:B------:R-:W-:Y:S04]  /*1490*/  STS.64 [R82+0x80], R12 ;  /* 0x0000800c52007388 */ /* 0x000fe80000000a00 */
[----:B------:R-:W-:Y:S01]  /*14a0*/  STS.64 [R84+0x1080], R14 ;  /* 0x0010800e54007388 */ /* 0x000fe20000000a00 */
[----:B-1----:R-:W-:-:S03]  /*14b0*/  LOP3.LUT R8, R0, 0x18, RZ, 0xfc, !PT ;  /* 0x0000001800087812 */ /* 0x002fc600078efcff */
[----:B------:R1:W-:Y:S04]  /*14c0*/  STS.64 [R82+0x100], R16 ;  /* 0x0001001052007388 */ /* 0x0003e80000000a00 */
[----:B------:R2:W-:Y:S04]  /*14d0*/  STS.64 [R84+0x1100], R18 ;  /* 0x0011001254007388 */ /* 0x0005e80000000a00 */
[----:B------:R3:W-:Y:S04]  /*14e0*/  STS.64 [R82+0x180], R24 ;  /* 0x0001801852007388 */ /* 0x0007e80000000a00 */
[----:B------:R4:W-:Y:S01]  /*14f0*/  STS.64 [R84+0x1180], R26 ;  /* 0x0011801a54007388 */ /* 0x0009e20000000a00 */
[----:B-1----:R-:W-:-:S03]  /*1500*/  IADD3 R16, R20, 0x18000, RZ ;  /* 0x0001800014107810 */ /* 0x002fc60007ffe0ff */
[----:B------:R-:W-:Y:S01]  /*1510*/  BAR.SYNC.DEFER_BLOCKING 0x0 ;  /* 0x0000000000007b1d */ /* 0x000fe20000010000 */
[----:B--2---:R-:W-:Y:S01]  /*1520*/  IADD3 R18, R20, 0x24000, RZ ;  /* 0x0002400014127810 */ /* 0x004fe20007ffe0ff */
[----:B------:R-:W-:Y:S01]  /*1530*/  IMAD.WIDE R16, R16, R21, c[0x0][0x170] ;  /* 0x00005c0010107625 */ /* 0x000fe200078e0215 */
[----:B---3--:R-:W-:-:S03]  /*1540*/  LOP3.LUT R24, R0, 0x28, RZ, 0xfc, !PT ;  /* 0x0000002800187812 */ /* 0x008fc600078efcff */
[----:B------:R-:W-:Y:S01]  /*1550*/  IMAD.WIDE R18, R18, R21, c[0x0][0x170] ;  /* 0x00005c0012127625 */ /* 0x000fe200078e0215 */
[----:B------:R-:W-:Y:S02]  /*1560*/  LOP3.LUT R25, R0, 0x2c, RZ, 0xfc, !PT ;  /* 0x0000002c00197812 */ /* 0x000fe400078efcff */
[----:B----4-:R-:W-:Y:S01]  /*1570*/  IADD3 R26, R20, 0x3c000, RZ ;  /* 0x0003c000141a7810 */ /* 0x010fe20007ffe0ff */
[----:B------:R1:W-:Y:S01]  /*1580*/  @P3 STG.E.128 [R4.64], R68 ;  /* 0x0000004404003986 */ /* 0x0003e2000c101d06 */
[----:B------:R-:W-:Y:S02]  /*1590*/  ISETP.LT.AND P3, PT, R8, 0x200, !P0 ;  /* 0x000002000800780c */ /* 0x000fe40004761270 */
[----:B------:R-:W-:Y:S01]  /*15a0*/  LOP3.LUT R8, R0, 0x1c, RZ, 0xfc, !PT ;  /* 0x0000001c00087812 */ /* 0x000fe200078efcff */
[----:B------:R-:W-:Y:S03]  /*15b0*/  @P2 STG.E.128 [R6.64], R72 ;  /* 0x0000004806002986 */ /* 0x000fe6000c101d06 */
[----:B------:R-:W-:Y:S01]  /*15c0*/  ISETP.LT.AND P2, PT, R8, 0x200, !P0 ;  /* 0x000002000800780c */ /* 0x000fe20004741270 */
[----:B------:R2:W-:Y:S01]  /*15d0*/  @P1 STG.E.128 [R16.64], R76 ;  /* 0x0000004c10001986 */ /* 0x0005e2000c101d06 */
[----:B------:R-:W-:-:S03]  /*15e0*/  LOP3.LUT R8, R0, 0x20, RZ, 0xfc, !PT ;  /* 0x0000002000087812 */ /* 0x000fc600078efcff */
[----:B------:R3:W-:Y:S01]  /*15f0*/  @P6 STG.E.128 [R18.64], R52 ;  /* 0x0000003412006986 */ /* 0x0007e2000c101d06 */
[----:B------:R-:W-:-:S03]  /*1600*/  ISETP.LT.AND P1, PT, R8, 0x200, !P0 ;  /* 0x000002000800780c */ /* 0x000fc60004721270 */
[----:B------:R-:W-:Y:S01]  /*1610*/  LDS.128 R8, [R80+0x800] ;  /* 0x0008000050087984 */ /* 0x000fe20000000c00 */
[----:B-1----:R-:W-:-:S03]  /*1620*/  LOP3.LUT R4, R0, 0x24, RZ, 0xfc, !PT ;  /* 0x0000002400047812 */ /* 0x002fc600078efcff */
[----:B------:R1:W-:Y:S01]  /*1630*/  LDS.128 R12, [R3+0x1000] ;  /* 0x00100000030c7984 */ /* 0x0003e20000000c00 */
[----:B------:R-:W-:-:S03]  /*1640*/  ISETP.LT.AND P6, PT, R4, 0x200, !P0 ;  /* 0x000002000400780c */ /* 0x000fc600047c1270 */
[----:B------:R-:W4:Y:S01]  /*1650*/  LDS.128 R4, [R81] ;  /* 0x0000000051047984 */ /* 0x000f220000000c00 */
[-C--:B--2---:R-:W-:Y:S01]  /*1660*/  IMAD.WIDE R16, R26, R21.reuse, c[0x0][0x170] ;  /* 0x00005c001a107625 */ /* 0x084fe200078e0215 */
[----:B------:R-:W-:Y:S02]  /*1670*/  IADD3 R26, R20, 0x54000, RZ ;  /* 0x00054000141a7810 */ /* 0x000fe40007ffe0ff */
[----:B------:R2:W-:Y:S01]  /*1680*/  @P5 STG.E.128 [R22.64], R64 ;  /* 0x0000004016005986 */ /* 0x0005e2000c101d06 */
[----:B------:R-:W-:Y:S01]  /*1690*/  ISETP.LT.AND P5, PT, R24, 0x200, !P0 ;  /* 0x000002001800780c */ /* 0x000fe200047a1270 */
[-C--:B---3--:R-:W-:Y:S01]  /*16a0*/  IMAD.WIDE R18, R32, R21.reuse, c[0x0][0x170] ;  /* 0x00005c0020127625 */ /* 0x088fe200078e0215 */
[----:B------:R-:W-:Y:S01]  /*16b0*/  LOP3.LUT R24, R0, 0x30, RZ, 0xfc, !PT ;  /* 0x0000003000187812 */ /* 0x000fe200078efcff */
[----:B------:R3:W-:Y:S01]  /*16c0*/  @P4 STG.E.128 [R16.64], R56 ;  /* 0x0000003810004986 */ /* 0x0007e2000c101d06 */
[----:B------:R-:W-:Y:S02]  /*16d0*/  IADD3 R32, R20, 0x60000, RZ ;  /* 0x0006000014207810 */ /* 0x000fe40007ffe0ff */
[----:B------:R-:W-:Y:S01]  /*16e0*/  ISETP.LT.AND P4, PT, R25, 0x200, !P0 ;  /* 0x000002001900780c */ /* 0x000fe20004781270 */
[----:B------:R3:W-:Y:S01]  /*16f0*/  @P3 STG.E.128 [R18.64], R60 ;  /* 0x0000003c12003986 */ /* 0x0007e2000c101d06 */
[----:B------:R-:W-:Y:S01]  /*1700*/  ISETP.LT.AND P3, PT, R24, 0x200, !P0 ;  /* 0x000002001800780c */ /* 0x000fe20004761270 */
[----:B------:R-:W-:Y:S01]  /*1710*/  IMAD.WIDE R24, R32, R21, c[0x0][0x170] ;  /* 0x00005c0020187625 */ /* 0x000fe200078e0215 */
[----:B-1----:R-:W-:-:S02]  /*1720*/  LOP3.LUT R3, R0, 0x38, RZ, 0xfc, !PT ;  /* 0x0000003800037812 */ /* 0x002fc400078efcff */
[----:B------:R-:W-:Y:S01]  /*1730*/  IADD3 R32, R20, 0xa8000, RZ ;  /* 0x000a800014207810 */ /* 0x000fe20007ffe0ff */
[-C--:B--2---:R-:W-:Y:S01]  /*1740*/  IMAD.WIDE R22, R26, R21.reuse, c[0x0][0x170] ;  /* 0x00005c001a167625 */ /* 0x084fe200078e0215 */
[C---:B------:R-:W-:Y:S02]  /*1750*/  LOP3.LUT R26, R0.reuse, 0x34, RZ, 0xfc, !PT ;  /* 0x00000034001a7812 */ /* 0x040fe400078efcff */
[----:B------:R-:W-:Y:S01]  /*1760*/  LOP3.LUT R0, R0, 0x3c, RZ, 0xfc, !PT ;  /* 0x0000003c00007812 */ /* 0x000fe200078efcff */
[-C--:B---3--:R-:W-:Y:S01]  /*1770*/  IMAD.WIDE R16, R34, R21.reuse, c[0x0][0x170] ;  /* 0x00005c0022107625 */ /* 0x088fe200078e0215 */
[----:B------:R1:W-:Y:S01]  /*1780*/  @P2 STG.E.128 [R22.64], R36 ;  /* 0x0000002416002986 */ /* 0x0003e2000c101d06 */
[----:B------:R-:W-:Y:S02]  /*1790*/  ISETP.LT.AND P2, PT, R26, 0x200, !P0 ;  /* 0x000002001a00780c */ /* 0x000fe40004741270 */
[----:B------:R-:W-:Y:S01]  /*17a0*/  IADD3 R18, R20, 0x78000, RZ ;  /* 0x0007800014127810 */ /* 0x000fe20007ffe0ff */
[----:B------:R2:W-:Y:S01]  /*17b0*/  @P1 STG.E.128 [R24.64], R48 ;  /* 0x0000003018001986 */ /* 0x0005e2000c101d06 */
[----:B------:R-:W-:Y:S01]  /*17c0*/  ISETP.LT.AND P1, PT, R3, 0x200, !P0 ;  /* 0x000002000300780c */ /* 0x000fe20004721270 */
[-C--:B------:R-:W-:Y:S01]  /*17d0*/  IMAD.WIDE R32, R32, R21.reuse, c[0x0][0x170] ;  /* 0x00005c0020207625 */ /* 0x080fe200078e0215 */
[----:B------:R-:W-:Y:S01]  /*17e0*/  ISETP.LT.AND P0, PT, R0, 0x200, !P0 ;  /* 0x000002000000780c */ /* 0x000fe20004701270 */
[----:B------:R3:W-:Y:S01]  /*17f0*/  @P6 STG.E.128 [R16.64], R44 ;  /* 0x0000002c10006986 */ /* 0x0007e2000c101d06 */
[----:B------:R-:W-:Y:S01]  /*1800*/  IADD3 R0, R20, 0x90000, RZ ;  /* 0x0009000014007810 */ /* 0x000fe20007ffe0ff */
[----:B------:R-:W-:Y:S01]  /*1810*/  IMAD.WIDE R18, R18, R21, c[0x0][0x170] ;  /* 0x00005c0012127625 */ /* 0x000fe200078e0215 */
[----:B------:R-:W-:-:S04]  /*1820*/  IADD3 R26, R20, 0x9c000, RZ ;  /* 0x0009c000141a7810 */ /* 0x000fc80007ffe0ff */
[----:B------:R3:W-:Y:S01]  /*1830*/  @P5 STG.E.128 [R18.64], R40 ;  /* 0x0000002812005986 */ /* 0x0007e2000c101d06 */
[----:B------:R-:W-:Y:S01]  /*1840*/  IMAD.WIDE R26, R26, R21, c[0x0][0x170] ;  /* 0x00005c001a1a7625 */ /* 0x000fe200078e0215 */
[----:B-1----:R-:W-:-:S03]  /*1850*/  IADD3 R22, R20, 0x84000, RZ ;  /* 0x0008400014167810 */ /* 0x002fc60007ffe0ff */
[----:B--2---:R-:W-:-:S04]  /*1860*/  IMAD.WIDE R24, R0, R21, c[0x0][0x170] ;  /* 0x00005c0000187625 */ /* 0x004fc800078e0215 */
[----:B------:R-:W-:-:S05]  /*1870*/  IMAD.WIDE R22, R22, R21, c[0x0][0x170] ;  /* 0x00005c0016167625 */ /* 0x000fca00078e0215 */
[----:B------:R3:W-:Y:S04]  /*1880*/  @P4 STG.E.128 [R22.64], R28 ;  /* 0x0000001c16004986 */ /* 0x0007e8000c101d06 */
[----:B----4-:R3:W-:Y:S04]  /*1890*/  @P3 STG.E.128 [R24.64], R4 ;  /* 0x0000000418003986 */ /* 0x0107e8000c101d06 */
[----:B------:R3:W-:Y:S04]  /*18a0*/  @P2 STG.E.128 [R26.64], R8 ;  /* 0x000000081a002986 */ /* 0x0007e8000c101d06 */
[----:B------:R3:W-:Y:S01]  /*18b0*/  @P1 STG.E.128 [R32.64], R12 ;  /* 0x0000000c20001986 */ /* 0x0007e2000c101d06 */
[----:B------:R-:W-:Y:S05]  /*18c0*/  @!P0 EXIT ;  /* 0x000000000000894d */ /* 0x000fea0003800000 */
[----:B---3--:R-:W1:Y:S01]  /*18d0*/  LDS.128 R8, [R2+0x1800] ;  /* 0x0018000002087984 */ /* 0x008e620000000c00 */
[----:B------:R-:W-:-:S05]  /*18e0*/  IADD3 R4, R20, 0xb4000, RZ ;  /* 0x000b400014047810 */ /* 0x000fca0007ffe0ff */
[----:B------:R-:W-:-:S05]  /*18f0*/  IMAD.WIDE R4, R4, R21, c[0x0][0x170] ;  /* 0x00005c0004047625 */ /* 0x000fca00078e0215 */
[----:B-1----:R-:W-:Y:S01]  /*1900*/  STG.E.128 [R4.64], R8 ;  /* 0x0000000804007986 */ /* 0x002fe2000c101d06 */
[----:B------:R-:W-:Y:S05]  /*1910*/  EXIT ;  /* 0x000000000000794d */ /* 0x000fea0003800000 */
.L_x_1:
[----:B------:R-:W-:-:S00]  /*1920*/  BRA `(.L_x_1) ;  /* 0xfffffff000007947 */ /* 0x000fc0000383ffff */
[----:B------:R-:W-:-:S00]  /*1930*/  NOP ;  /* 0x0000000000007918 */ /* 0x000fc00000000000 */
        /* <DEDUP_REMOVED lines=12> */
.L_x_2:


//--------------------- .nv.shared.triton_mm      --------------------------
	.section	.nv.shared.triton_mm,"aw",@nobits
	.sectionflags	@""
	.align	16
